//
// Generated by NVIDIA NVVM Compiler
//
// Compiler Build ID: CL-36424714
// Cuda compilation tools, release 13.0, V13.0.88
// Based on NVVM 20.0.0
//

.version 9.0
.target sm_100
.address_size 64

	// .globl	_Z12f_vector_addPfS_S_i

.visible .entry _Z12f_vector_addPfS_S_i(
	.param .u64 .ptr .align 1 _Z12f_vector_addPfS_S_i_param_0,
	.param .u64 .ptr .align 1 _Z12f_vector_addPfS_S_i_param_1,
	.param .u64 .ptr .align 1 _Z12f_vector_addPfS_S_i_param_2,
	.param .u32 _Z12f_vector_addPfS_S_i_param_3
)
{
	.reg .pred 	%p<2>;
	.reg .b32 	%r<6>;
	.reg .b32 	%f<4>;
	.reg .b64 	%rd<11>;

	ld.param.u64 	%rd1, [_Z12f_vector_addPfS_S_i_param_0];
	ld.param.u64 	%rd2, [_Z12f_vector_addPfS_S_i_param_1];
	ld.param.u64 	%rd3, [_Z12f_vector_addPfS_S_i_param_2];
	ld.param.u32 	%r2, [_Z12f_vector_addPfS_S_i_param_3];
	mov.u32 	%r3, %ctaid.x;
	mov.u32 	%r4, %ntid.x;
	mov.u32 	%r5, %tid.x;
	mad.lo.s32 	%r1, %r3, %r4, %r5;
	setp.ge.s32 	%p1, %r1, %r2;
	@%p1 bra 	$L__BB0_2;
	cvta.to.global.u64 	%rd4, %rd1;
	cvta.to.global.u64 	%rd5, %rd2;
	cvta.to.global.u64 	%rd6, %rd3;
	mul.wide.s32 	%rd7, %r1, 4;
	add.s64 	%rd8, %rd4, %rd7;
	ld.global.f32 	%f1, [%rd8];
	add.s64 	%rd9, %rd5, %rd7;
	ld.global.f32 	%f2, [%rd9];
	add.f32 	%f3, %f1, %f2;
	add.s64 	%rd10, %rd6, %rd7;
	st.global.f32 	[%rd10], %f3;
$L__BB0_2:
	ret;

}


// ===== COMPILED SASS (sm_100) =====

	.target	sm_100

	.elftype	@"ET_EXEC"


//--------------------- .note.nv.tkinfo           --------------------------
	.section	.note.nv.tkinfo,"",@"SHT_NOTE"
	.sectionflags	@"SHF_NOTE_NV_TKINFO"
	.tkinfo
        /*0018*/ 	.word	0x00000002
        /*0030*/ 	.string	""
        /*0030*/ 	.string	"ptxas"
        /*0030*/ 	.string	"Cuda compilation tools, release 13.0, V13.0.88"
        /*0030*/ 	.string	"Build cuda_13.0.r13.0/compiler.36424714_0"
        /*0030*/ 	.string	"-arch sm_100 -m 64 "



//--------------------- .note.nv.cuinfo           --------------------------
	.section	.note.nv.cuinfo,"",@"SHT_NOTE"
	.sectionflags	@"SHF_NOTE_NV_CUINFO"
        /*0018*/ 	.short	0x0002
        /*001a*/ 	.short	0x0064
        /*001c*/ 	.short	0x0082
	.zero		2


//--------------------- .nv.info                  --------------------------
	.section	.nv.info,"",@"SHT_CUDA_INFO"
	.align	4


	//----- nvinfo : EIATTR_REGCOUNT
	.align		4
        /*0000*/ 	.byte	0x04, 0x2f
        /*0002*/ 	.short	(.L_1 - .L_0)
	.align		4
.L_0:
        /*0004*/ 	.word	index@(_Z12f_vector_addPfS_S_i)
        /*0008*/ 	.word	0x0000000c


	//----- nvinfo : EIATTR_FRAME_SIZE
	.align		4
.L_1:
        /*000c*/ 	.byte	0x04, 0x11
        /*000e*/ 	.short	(.L_3 - .L_2)
	.align		4
.L_2:
        /*0010*/ 	.word	index@(_Z12f_vector_addPfS_S_i)
        /*0014*/ 	.word	0x00000000


	//----- nvinfo : EIATTR_MIN_STACK_SIZE
	.align		4
.L_3:
        /*0018*/ 	.byte	0x04, 0x12
        /*001a*/ 	.short	(.L_5 - .L_4)
	.align		4
.L_4:
        /*001c*/ 	.word	index@(_Z12f_vector_addPfS_S_i)
        /*0020*/ 	.word	0x00000000
.L_5:


//--------------------- .nv.compat                --------------------------
	.section	.nv.compat,"",@"SHT_CUDA_COMPAT_INFO"
	.align	4
        /*0000*/ 	.byte	0x02, 0x09, 0x00, 0x00, 0x02, 0x02, 0x01, 0x00, 0x02, 0x05, 0x05, 0x00, 0x03, 0x07, 0x01, 0x01
        /*0010*/ 	.byte	0x02, 0x03, 0x00, 0x00, 0x02, 0x06, 0x01, 0x00, 0x04, 0x0b, 0x08, 0x00, 0x09, 0x00, 0x00, 0x00
        /*0020*/ 	.byte	0x00, 0x00, 0x00, 0x00


//--------------------- .nv.info._Z12f_vector_addPfS_S_i --------------------------
	.section	.nv.info._Z12f_vector_addPfS_S_i,"",@"SHT_CUDA_INFO"
	.sectionflags	@""
	.align	4


	//----- nvinfo : EIATTR_CUDA_API_VERSION
	.align		4
        /*0000*/ 	.byte	0x04, 0x37
        /*0002*/ 	.short	(.L_7 - .L_6)
.L_6:
        /*0004*/ 	.word	0x00000082


	//----- nvinfo : EIATTR_KPARAM_INFO
	.align		4
.L_7:
        /*0008*/ 	.byte	0x04, 0x17
        /*000a*/ 	.short	(.L_9 - .L_8)
.L_8:
        /*000c*/ 	.word	0x00000000
        /*0010*/ 	.short	0x0003
        /*0012*/ 	.short	0x0018
        /*0014*/ 	.byte	0x00, 0xf0, 0x11, 0x00


	//----- nvinfo : EIATTR_KPARAM_INFO
	.align		4
.L_9:
        /*0018*/ 	.byte	0x04, 0x17
        /*001a*/ 	.short	(.L_11 - .L_10)
.L_10:
        /*001c*/ 	.word	0x00000000
        /*0020*/ 	.short	0x0002
        /*0022*/ 	.short	0x0010
        /*0024*/ 	.byte	0x00, 0xf5, 0x21, 0x00


	//----- nvinfo : EIATTR_KPARAM_INFO
	.align		4
.L_11:
        /*0028*/ 	.byte	0x04, 0x17
        /*002a*/ 	.short	(.L_13 - .L_12)
.L_12:
        /*002c*/ 	.word	0x00000000
        /*0030*/ 	.short	0x0001
        /*0032*/ 	.short	0x0008
        /*0034*/ 	.byte	0x00, 0xf5, 0x21, 0x00


	//----- nvinfo : EIATTR_KPARAM_INFO
	.align		4
.L_13:
        /*0038*/ 	.byte	0x04, 0x17
        /*003a*/ 	.short	(.L_15 - .L_14)
.L_14:
        /*003c*/ 	.word	0x00000000
        /*0040*/ 	.short	0x0000
        /*0042*/ 	.short	0x0000
        /*0044*/ 	.byte	0x00, 0xf5, 0x21, 0x00


	//----- nvinfo : EIATTR_SPARSE_MMA_MASK
	.align		4
.L_15:
        /*0048*/ 	.byte	0x03, 0x50
        /*004a*/ 	.short	0x0000


	//----- nvinfo : EIATTR_MAXREG_COUNT
	.align		4
        /*004c*/ 	.byte	0x03, 0x1b
        /*004e*/ 	.short	0x00ff


	//----- nvinfo : EIATTR_MERCURY_ISA_VERSION
	.align		4
        /*0050*/ 	.byte	0x03, 0x5f
        /*0052*/ 	.short	0x0101


	//----- nvinfo : EIATTR_VRC_CTA_INIT_COUNT
	.align		4
        /*0054*/ 	.byte	0x02, 0x4a
	.zero		1
	.zero		1


	//----- nvinfo : EIATTR_EXIT_INSTR_OFFSETS
	.align		4
        /*0058*/ 	.byte	0x04, 0x1c
        /*005a*/ 	.short	(.L_17 - .L_16)


	//   ....[0]....
.L_16:
        /*005c*/ 	.word	0x00000070


	//   ....[1]....
        /*0060*/ 	.word	0x00000130


	//----- nvinfo : EIATTR_CBANK_PARAM_SIZE
	.align		4
.L_17:
        /*0064*/ 	.byte	0x03, 0x19
        /*0066*/ 	.short	0x001c


	//----- nvinfo : EIATTR_PARAM_CBANK
	.align		4
        /*0068*/ 	.byte	0x04, 0x0a
        /*006a*/ 	.short	(.L_19 - .L_18)
	.align		4
.L_18:
        /*006c*/ 	.word	index@(.nv.constant0._Z12f_vector_addPfS_S_i)
        /*0070*/ 	.short	0x0380
        /*0072*/ 	.short	0x001c


	//----- nvinfo : EIATTR_SW_WAR
	.align		4
.L_19:
        /*0074*/ 	.byte	0x04, 0x36
        /*0076*/ 	.short	(.L_21 - .L_20)
.L_20:
        /*0078*/ 	.word	0x00000008
.L_21:


//--------------------- .nv.callgraph             --------------------------
	.section	.nv.callgraph,"",@"SHT_CUDA_CALLGRAPH"
	.align	4
	.sectionentsize	8
	.align		4
        /*0000*/ 	.word	0x00000000
	.align		4
        /*0004*/ 	.word	0xffffffff
	.align		4
        /*0008*/ 	.word	0x00000000
	.align		4
        /*000c*/ 	.word	0xfffffffe
	.align		4
        /*0010*/ 	.word	0x00000000
	.align		4
        /*0014*/ 	.word	0xfffffffd
	.align		4
        /*0018*/ 	.word	0x00000000
	.align		4
        /*001c*/ 	.word	0xfffffffc


//--------------------- .text._Z12f_vector_addPfS_S_i --------------------------
	.section	.text._Z12f_vector_addPfS_S_i,"ax",@progbits
	.align	128
        .global         _Z12f_vector_addPfS_S_i
        .type           _Z12f_vector_addPfS_S_i,@function
        .size           _Z12f_vector_addPfS_S_i,(.L_x_1 - _Z12f_vector_addPfS_S_i)
        .other          _Z12f_vector_addPfS_S_i,@"STO_CUDA_ENTRY STV_DEFAULT"
_Z12f_vector_addPfS_S_i:
.text._Z12f_vector_addPfS_S_i:
[----:B------:R-:W-:Y:S01]  /*0000*/  LDC R1, c[0x0][0x37c] ;  /* 0x0000df00ff017b82 */ /* 0x000fe20000000800 */
[----:B------:R-:W0:Y:S07]  /*0010*/  S2R R0, SR_TID.X ;  /* 0x0000000000007919 */ /* 0x000e2e0000002100 */
[----:B------:R-:W0:Y:S01]  /*0020*/  S2UR UR4, SR_CTAID.X ;  /* 0x00000000000479c3 */ /* 0x000e220000002500 */
[----:B------:R-:W1:Y:S07]  /*0030*/  LDCU UR5, c[0x0][0x398] ;  /* 0x00007300ff0577ac */ /* 0x000e6e0008000800 */
[----:B------:R-:W0:Y:S02]  /*0040*/  LDC R9, c[0x0][0x360] ;  /* 0x0000d800ff097b82 */ /* 0x000e240000000800 */
[----:B0-----:R-:W-:-:S05]  /*0050*/  IMAD R9, R9, UR4, R0 ;  /* 0x0000000409097c24 */ /* 0x001fca000f8e0200 */
[----:B-1----:R-:W-:-:S13]  /*0060*/  ISETP.GE.AND P0, PT, R9, UR5, PT ;  /* 0x0000000509007c0c */ /* 0x002fda000bf06270 */
[----:B------:R-:W-:Y:S05]  /*0070*/  @P0 EXIT ;  /* 0x000000000000094d */ /* 0x000fea0003800000 */
[----:B------:R-:W0:Y:S01]  /*0080*/  LDC.64 R2, c[0x0][0x380] ;  /* 0x0000e000ff027b82 */ /* 0x000e220000000a00 */
[----:B------:R-:W1:Y:S07]  /*0090*/  LDCU.64 UR4, c[0x0][0x358] ;  /* 0x00006b00ff0477ac */ /* 0x000e6e0008000a00 */
[----:B------:R-:W2:Y:S08]  /*00a0*/  LDC.64 R4, c[0x0][0x388] ;  /* 0x0000e200ff047b82 */ /* 0x000eb00000000a00 */
[----:B------:R-:W3:Y:S01]  /*00b0*/  LDC.64 R6, c[0x0][0x390] ;  /* 0x0000e400ff067b82 */ /* 0x000ee20000000a00 */
[----:B0-----:R-:W-:-:S06]  /*00c0*/  IMAD.WIDE R2, R9, 0x4, R2 ;  /* 0x0000000409027825 */ /* 0x001fcc00078e0202 */
[----:B-1----:R-:W4:Y:S01]  /*00d0*/  LDG.E R2, desc[UR4][R2.64] ;  /* 0x0000000402027981 */ /* 0x002f22000c1e1900 */
[----:B--2---:R-:W-:-:S06]  /*00e0*/  IMAD.WIDE R4, R9, 0x4, R4 ;  /* 0x0000000409047825 */ /* 0x004fcc00078e0204 */
[----:B------:R-:W4:Y:S01]  /*00f0*/  LDG.E R5, desc[UR4][R4.64] ;  /* 0x0000000404057981 */ /* 0x000f22000c1e1900 */
[----:B---3--:R-:W-:-:S04]  /*0100*/  IMAD.WIDE R6, R9, 0x4, R6 ;  /* 0x0000000409067825 */ /* 0x008fc800078e0206 */
[----:B----4-:R-:W-:-:S05]  /*0110*/  FADD R9, R2, R5 ;  /* 0x0000000502097221 */ /* 0x010fca0000000000 */
[----:B------:R-:W-:Y:S01]  /*0120*/  STG.E desc[UR4][R6.64], R9 ;  /* 0x0000000906007986 */ /* 0x000fe2000c101904 */
[----:B------:R-:W-:Y:S05]  /*0130*/  EXIT ;  /* 0x000000000000794d */ /* 0x000fea0003800000 */
.L_x_0:
[----:B------:R-:W-:-:S00]  /*0140*/  BRA `(.L_x_0) ;  /* 0xfffffffc00fc7947 */ /* 0x000fc0000383ffff */
[----:B------:R-:W-:-:S00]  /*0150*/  NOP ;  /* 0x0000000000007918 */ /* 0x000fc00000000000 */
        /* <DEDUP_REMOVED lines=10> */
.L_x_1:


//--------------------- .nv.shared.reserved.0     --------------------------
	.section	.nv.shared.reserved.0,"aw",@nobits
	.weak		__nv_reservedSMEM_offset_0_alias
	.size		__nv_reservedSMEM_offset_0_alias, 0, 64
	.other		__nv_reservedSMEM_offset_0_alias,@"STO_CUDA_RESERVED_SHARED STV_DEFAULT"
__nv_reservedSMEM_offset_0_alias:
	.zero		0
	.zero		64


//--------------------- .nv.constant0._Z12f_vector_addPfS_S_i --------------------------
	.section	.nv.constant0._Z12f_vector_addPfS_S_i,"a",@progbits
	.sectionflags	@""
	.align	4
.nv.constant0._Z12f_vector_addPfS_S_i:
	.zero		924


//--------------------- SYMBOLS --------------------------

	.type		.nv.reservedSmem.offset0,@object
	.size		.nv.reservedSmem.offset0,0x4
